	.headerflags	@"EF_CUDA_TEXMODE_UNIFIED EF_CUDA_64BIT_ADDRESS EF_CUDA_ACCELERATORS EF_CUDA_SM90 EF_CUDA_VIRTUAL_SM(EF_CUDA_SM90)"
	.elftype	@"ET_EXEC"


//--------------------- .nv.info                  --------------------------
	.section	.nv.info,"",@"SHT_CUDA_INFO"
	.align	4


	//----- nvinfo : EIATTR_REGCOUNT
	.align		4
        /*0000*/ 	.byte	0x04, 0x2f
        /*0002*/ 	.short	(.L_3 - .L_2)
	.align		4
.L_2:
        /*0004*/ 	.word	index@(triton_poi_fused_abs_add_clamp_div_floor_mul_sign_sub_1)
        /*0008*/ 	.word	0x00000013


	//----- nvinfo : EIATTR_MIN_STACK_SIZE
	.align		4
.L_3:
        /*000c*/ 	.byte	0x04, 0x12
        /*000e*/ 	.short	(.L_5 - .L_4)
	.align		4
.L_4:
        /*0010*/ 	.word	index@(triton_poi_fused_abs_add_clamp_div_floor_mul_sign_sub_1)
        /*0014*/ 	.word	0x00000000


	//----- nvinfo : EIATTR_FRAME_SIZE
	.align		4
.L_5:
        /*0018*/ 	.byte	0x04, 0x11
        /*001a*/ 	.short	(.L_7 - .L_6)
	.align		4
.L_6:
        /*001c*/ 	.word	index@(triton_poi_fused_abs_add_clamp_div_floor_mul_sign_sub_1)
        /*0020*/ 	.word	0x00000000


	//----- nvinfo : EIATTR_MIN_STACK_SIZE
	.align		4
.L_7:
        /*0024*/ 	.byte	0x04, 0x12
        /*0026*/ 	.short	(.L_9 - .L_8)
	.align		4
.L_8:
        /*0028*/ 	.word	index@(triton_poi_fused_abs_add_clamp_div_floor_mul_sign_sub_1)
        /*002c*/ 	.word	0x00000000
.L_9:


//--------------------- .nv.info.triton_poi_fused_abs_add_clamp_div_floor_mul_sign_sub_1 --------------------------
	.section	.nv.info.triton_poi_fused_abs_add_clamp_div_floor_mul_sign_sub_1,"",@"SHT_CUDA_INFO"
	.sectionflags	@""
	.align	4


	//----- nvinfo : EIATTR_CUDA_API_VERSION
	.align		4
        /*0000*/ 	.byte	0x04, 0x37
        /*0002*/ 	.short	(.L_11 - .L_10)
.L_10:
        /*0004*/ 	.word	0x0000007c


	//----- nvinfo : EIATTR_KPARAM_INFO
	.align		4
.L_11:
        /*0008*/ 	.byte	0x04, 0x17
        /*000a*/ 	.short	(.L_13 - .L_12)
.L_12:
        /*000c*/ 	.word	0x00000000
        /*0010*/ 	.short	0x0008
        /*0012*/ 	.short	0x0040
        /*0014*/ 	.byte	0x00, 0xf0, 0x11, 0x00


	//----- nvinfo : EIATTR_KPARAM_INFO
	.align		4
.L_13:
        /*0018*/ 	.byte	0x04, 0x17
        /*001a*/ 	.short	(.L_15 - .L_14)
.L_14:
        /*001c*/ 	.word	0x00000000
        /*0020*/ 	.short	0x0007
        /*0022*/ 	.short	0x0038
        /*0024*/ 	.byte	0x00, 0xf4, 0x21, 0x00


	//----- nvinfo : EIATTR_KPARAM_INFO
	.align		4
.L_15:
        /*0028*/ 	.byte	0x04, 0x17
        /*002a*/ 	.short	(.L_17 - .L_16)
.L_16:
        /*002c*/ 	.word	0x00000000
        /*0030*/ 	.short	0x0006
        /*0032*/ 	.short	0x0030
        /*0034*/ 	.byte	0x00, 0xf4, 0x21, 0x00


	//----- nvinfo : EIATTR_KPARAM_INFO
	.align		4
.L_17:
        /*0038*/ 	.byte	0x04, 0x17
        /*003a*/ 	.short	(.L_19 - .L_18)
.L_18:
        /*003c*/ 	.word	0x00000000
        /*0040*/ 	.short	0x0005
        /*0042*/ 	.short	0x0028
        /*0044*/ 	.byte	0x00, 0xf4, 0x21, 0x00


	//----- nvinfo : EIATTR_KPARAM_INFO
	.align		4
.L_19:
        /*0048*/ 	.byte	0x04, 0x17
        /*004a*/ 	.short	(.L_21 - .L_20)
.L_20:
        /*004c*/ 	.word	0x00000000
        /*0050*/ 	.short	0x0004
        /*0052*/ 	.short	0x0020
        /*0054*/ 	.byte	0x00, 0xf4, 0x21, 0x00


	//----- nvinfo : EIATTR_KPARAM_INFO
	.align		4
.L_21:
        /*0058*/ 	.byte	0x04, 0x17
        /*005a*/ 	.short	(.L_23 - .L_22)
.L_22:
        /*005c*/ 	.word	0x00000000
        /*0060*/ 	.short	0x0003
        /*0062*/ 	.short	0x0018
        /*0064*/ 	.byte	0x00, 0xf4, 0x21, 0x00


	//----- nvinfo : EIATTR_KPARAM_INFO
	.align		4
.L_23:
        /*0068*/ 	.byte	0x04, 0x17
        /*006a*/ 	.short	(.L_25 - .L_24)
.L_24:
        /*006c*/ 	.word	0x00000000
        /*0070*/ 	.short	0x0002
        /*0072*/ 	.short	0x0010
        /*0074*/ 	.byte	0x00, 0xf4, 0x21, 0x00


	//----- nvinfo : EIATTR_KPARAM_INFO
	.align		4
.L_25:
        /*0078*/ 	.byte	0x04, 0x17
        /*007a*/ 	.short	(.L_27 - .L_26)
.L_26:
        /*007c*/ 	.word	0x00000000
        /*0080*/ 	.short	0x0001
        /*0082*/ 	.short	0x0008
        /*0084*/ 	.byte	0x00, 0xf4, 0x21, 0x00


	//----- nvinfo : EIATTR_KPARAM_INFO
	.align		4
.L_27:
        /*0088*/ 	.byte	0x04, 0x17
        /*008a*/ 	.short	(.L_29 - .L_28)
.L_28:
        /*008c*/ 	.word	0x00000000
        /*0090*/ 	.short	0x0000
        /*0092*/ 	.short	0x0000
        /*0094*/ 	.byte	0x00, 0xf4, 0x21, 0x00


	//----- nvinfo : EIATTR_SPARSE_MMA_MASK
	.align		4
.L_29:
        /*0098*/ 	.byte	0x03, 0x50
        /*009a*/ 	.short	0x0000


	//----- nvinfo : EIATTR_MAXREG_COUNT
	.align		4
        /*009c*/ 	.byte	0x03, 0x1b
        /*009e*/ 	.short	0x00ff


	//----- nvinfo : EIATTR_EXIT_INSTR_OFFSETS
	.align		4
        /*00a0*/ 	.byte	0x04, 0x1c
        /*00a2*/ 	.short	(.L_31 - .L_30)


	//   ....[0]....
.L_30:
        /*00a4*/ 	.word	0x000004a0


	//   ....[1]....
        /*00a8*/ 	.word	0x000004c0


	//----- nvinfo : EIATTR_REQNTID
	.align		4
.L_31:
        /*00ac*/ 	.byte	0x04, 0x10
        /*00ae*/ 	.short	(.L_33 - .L_32)
.L_32:
        /*00b0*/ 	.word	0x00000080
        /*00b4*/ 	.word	0x00000001
        /*00b8*/ 	.word	0x00000001


	//----- nvinfo : EIATTR_CBANK_PARAM_SIZE
	.align		4
.L_33:
        /*00bc*/ 	.byte	0x03, 0x19
        /*00be*/ 	.short	0x0044


	//----- nvinfo : EIATTR_PARAM_CBANK
	.align		4
        /*00c0*/ 	.byte	0x04, 0x0a
        /*00c2*/ 	.short	(.L_35 - .L_34)
	.align		4
.L_34:
        /*00c4*/ 	.word	index@(.nv.constant0.triton_poi_fused_abs_add_clamp_div_floor_mul_sign_sub_1)
        /*00c8*/ 	.short	0x0210
        /*00ca*/ 	.short	0x0044


	//----- nvinfo : EIATTR_SW_WAR
	.align		4
.L_35:
        /*00cc*/ 	.byte	0x04, 0x36
        /*00ce*/ 	.short	(.L_37 - .L_36)
.L_36:
        /*00d0*/ 	.word	0x00000008
.L_37:


//--------------------- .nv.callgraph             --------------------------
	.section	.nv.callgraph,"",@"SHT_CUDA_CALLGRAPH"
	.align	4
	.sectionentsize	8
	.align		4
        /*0000*/ 	.word	0x00000000
	.align		4
        /*0004*/ 	.word	0xffffffff
	.align		4
        /*0008*/ 	.word	0x00000000
	.align		4
        /*000c*/ 	.word	0xfffffffe
	.align		4
        /*0010*/ 	.word	0x00000000
	.align		4
        /*0014*/ 	.word	0xfffffffd
	.align		4
        /*0018*/ 	.word	0x00000000
	.align		4
        /*001c*/ 	.word	0xfffffffc


//--------------------- .nv.constant4             --------------------------
	.section	.nv.constant4,"a",@progbits
	.align	8
	.align		8
.nv.constant4:
        /*0000*/ 	.dword	_$_str
	.align		8
        /*0008*/ 	.dword	_$_str_$_2


//--------------------- .text.triton_poi_fused_abs_add_clamp_div_floor_mul_sign_sub_1 --------------------------
	.section	.text.triton_poi_fused_abs_add_clamp_div_floor_mul_sign_sub_1,"ax",@progbits
	.align	128
        .global         triton_poi_fused_abs_add_clamp_div_floor_mul_sign_sub_1
        .type           triton_poi_fused_abs_add_clamp_div_floor_mul_sign_sub_1,@function
        .size           triton_poi_fused_abs_add_clamp_div_floor_mul_sign_sub_1,(.L_x_1 - triton_poi_fused_abs_add_clamp_div_floor_mul_sign_sub_1)
        .other          triton_poi_fused_abs_add_clamp_div_floor_mul_sign_sub_1,@"STO_CUDA_ENTRY STV_DEFAULT"
triton_poi_fused_abs_add_clamp_div_floor_mul_sign_sub_1:
.text.triton_poi_fused_abs_add_clamp_div_floor_mul_sign_sub_1:
[----:B------:R-:W0:Y:S01]  /*0000*/  LDC R1, c[0x0][0x28] ;  /* 0x00000a00ff017b82 */ /* 0x000e220000000800 */
[----:B------:R-:W1:Y:S07]  /*0010*/  S2R R0, SR_TID.X ;  /* 0x0000000000007919 */ /* 0x000e6e0000002100 */
[----:B------:R-:W2:Y:S01]  /*0020*/  LDC.64 R6, c[0x0][0x228] ;  /* 0x00008a00ff067b82 */ /* 0x000ea20000000a00 */
[----:B------:R-:W-:Y:S01]  /*0030*/  ULDC.64 UR4, c[0x0][0x208] ;  /* 0x0000820000047ab9 */ /* 0x000fe20000000a00 */
[----:B------:R-:W3:Y:S06]  /*0040*/  S2R R3, SR_CTAID.X ;  /* 0x0000000000037919 */ /* 0x000eec0000002500 */
[----:B------:R-:W4:Y:S08]  /*0050*/  LDC.64 R10, c[0x0][0x230] ;  /* 0x00008c00ff0a7b82 */ /* 0x000f300000000a00 */
[----:B------:R-:W5:Y:S01]  /*0060*/  LDC.64 R8, c[0x0][0x220] ;  /* 0x00008800ff087b82 */ /* 0x000f620000000a00 */
[----:B------:R-:W-:-:S07]  /*0070*/  HFMA2.MMA R4, -RZ, RZ, 0, 0 ;  /* 0x00000000ff047435 */ /* 0x000fce00000001ff */
[----:B------:R-:W5:Y:S01]  /*0080*/  LDC.64 R12, c[0x0][0x218] ;  /* 0x00008600ff0c7b82 */ /* 0x000f620000000a00 */
[----:B-1----:R-:W-:-:S07]  /*0090*/  LOP3.LUT R0, R0, 0x7f, RZ, 0xc0, !PT ;  /* 0x0000007f00007812 */ /* 0x002fce00078ec0ff */
[----:B------:R-:W1:Y:S01]  /*00a0*/  LDC.64 R14, c[0x0][0x238] ;  /* 0x00008e00ff0e7b82 */ /* 0x000e620000000a00 */
[----:B---3--:R-:W-:Y:S02]  /*00b0*/  SHF.R.S32.HI R2, RZ, 0x18, R3 ;  /* 0x00000018ff027819 */ /* 0x008fe40000011403 */
[----:B------:R-:W-:Y:S02]  /*00c0*/  LEA R0, R3, R0, 0x7 ;  /* 0x0000000003007211 */ /* 0x000fe400078e38ff */
[----:B------:R-:W-:Y:S02]  /*00d0*/  SGXT R3, R2, 0x1 ;  /* 0x000000010203781a */ /* 0x000fe40000000200 */
[----:B------:R-:W-:Y:S02]  /*00e0*/  ISETP.GE.AND P0, PT, R0, 0x100, PT ;  /* 0x000001000000780c */ /* 0x000fe40003f06270 */
[----:B------:R-:W-:-:S04]  /*00f0*/  LEA.HI R3, R3, R0, RZ, 0x6 ;  /* 0x0000000003037211 */ /* 0x000fc800078f30ff */
[----:B------:R-:W-:Y:S02]  /*0100*/  SHF.R.S32.HI R5, RZ, 0x6, R3 ;  /* 0x00000006ff057819 */ /* 0x000fe40000011403 */
[----:B------:R-:W-:-:S03]  /*0110*/  CS2R R2, SRZ ;  /* 0x0000000000027805 */ /* 0x000fc6000001ff00 */
[----:B--2---:R-:W-:-:S05]  /*0120*/  IMAD.WIDE R6, R5, 0x4, R6 ;  /* 0x0000000405067825 */ /* 0x004fca00078e0206 */
[----:B------:R2:W3:Y:S01]  /*0130*/  @!P0 LDG.E.EL R2, desc[UR4][R6.64] ;  /* 0x0000000406028981 */ /* 0x0004e2000c2e1900 */
[----:B----4-:R-:W-:-:S05]  /*0140*/  IMAD.WIDE R10, R5, 0x4, R10 ;  /* 0x00000004050a7825 */ /* 0x010fca00078e020a */
[----:B------:R4:W3:Y:S01]  /*0150*/  @!P0 LDG.E.EL R3, desc[UR4][R10.64] ;  /* 0x000000040a038981 */ /* 0x0008e2000c2e1900 */
[----:B-----5:R-:W-:-:S05]  /*0160*/  IMAD.WIDE R8, R5, 0x4, R8 ;  /* 0x0000000405087825 */ /* 0x020fca00078e0208 */
[----:B------:R5:W3:Y:S01]  /*0170*/  @!P0 LDG.E.EL R4, desc[UR4][R8.64] ;  /* 0x0000000408048981 */ /* 0x000ae2000c2e1900 */
[----:B------:R-:W-:Y:S02]  /*0180*/  IMAD.MOV.U32 R16, RZ, RZ, RZ ;  /* 0x000000ffff107224 */ /* 0x000fe400078e00ff */
[----:B0-2---:R-:W-:-:S05]  /*0190*/  IMAD.WIDE R6, R0, 0x4, R12 ;  /* 0x0000000400067825 */ /* 0x005fca00078e020c */
[----:B------:R0:W2:Y:S01]  /*01a0*/  @!P0 LDG.E R16, desc[UR4][R6.64] ;  /* 0x0000000406108981 */ /* 0x0000a2000c1e1900 */
[----:B-1----:R-:W-:Y:S01]  /*01b0*/  IMAD.WIDE R12, R5, 0x4, R14 ;  /* 0x00000004050c7825 */ /* 0x002fe200078e020e */
[----:B------:R-:W-:-:S06]  /*01c0*/  MOV R5, RZ ;  /* 0x000000ff00057202 */ /* 0x000fcc0000000f00 */
[----:B------:R-:W2:Y:S01]  /*01d0*/  @!P0 LDG.E.EL R5, desc[UR4][R12.64] ;  /* 0x000000040c058981 */ /* 0x000ea2000c2e1900 */
[----:B----4-:R-:W1:Y:S08]  /*01e0*/  LDC.64 R10, c[0x0][0x240] ;  /* 0x00009000ff0a7b82 */ /* 0x010e700000000a00 */
[----:B------:R-:W4:Y:S01]  /*01f0*/  LDC.64 R14, c[0x0][0x248] ;  /* 0x00009200ff0e7b82 */ /* 0x000f220000000a00 */
[----:B-1----:R-:W2:Y:S04]  /*0200*/  LDG.E R10, desc[UR4][R10.64] ;  /* 0x000000040a0a7981 */ /* 0x002ea8000c1e1900 */
[----:B----4-:R-:W4:Y:S01]  /*0210*/  LDG.E R14, desc[UR4][R14.64] ;  /* 0x000000040e0e7981 */ /* 0x010f22000c1e1900 */
[----:B---3--:R-:W-:-:S04]  /*0220*/  FADD R2, R2, 9.9999997473787516356e-06 ;  /* 0x3727c5ac02027421 */ /* 0x008fc80000000000 */
[----:B-----5:R-:W1:Y:S01]  /*0230*/  MUFU.SQRT R8, R2 ;  /* 0x0000000200087308 */ /* 0x020e620000002000 */
[C---:B------:R-:W-:Y:S01]  /*0240*/  FSETP.GEU.AND P4, PT, |R3|.reuse, 1.175494350822287508e-38, PT ;  /* 0x008000000300780b */ /* 0x040fe20003f8e200 */
[C---:B0-----:R-:W-:Y:S01]  /*0250*/  FMUL R6, R3.reuse, 0.25 ;  /* 0x3e80000003067820 */ /* 0x041fe20000400000 */
[----:B------:R-:W-:-:S04]  /*0260*/  FSETP.GT.AND P2, PT, |R3|, 8.50705917302346158658e+37, PT ;  /* 0x7e8000000300780b */ /* 0x000fc80003f44200 */
[----:B------:R-:W-:Y:S02]  /*0270*/  FSEL R6, R6, R3, P2 ;  /* 0x0000000306067208 */ /* 0x000fe40001000000 */
[----:B-1----:R-:W-:-:S05]  /*0280*/  FSETP.GT.AND P1, PT, R8, 8.50705917302346158658e+37, PT ;  /* 0x7e8000000800780b */ /* 0x002fca0003f24000 */
[----:B------:R-:W-:Y:S01]  /*0290*/  @!P4 FMUL R6, R6, 16777216 ;  /* 0x4b8000000606c820 */ /* 0x000fe20000400000 */
[----:B------:R-:W-:-:S05]  /*02a0*/  FSETP.GEU.AND P3, PT, R8, 1.175494350822287508e-38, PT ;  /* 0x008000000800780b */ /* 0x000fca0003f6e000 */
[----:B------:R-:W-:Y:S02]  /*02b0*/  MUFU.RCP R6, R6 ;  /* 0x0000000600067308 */ /* 0x000fe40000001000 */
[----:B------:R-:W-:Y:S01]  /*02c0*/  @P1 FMUL R8, R8, 0.25 ;  /* 0x3e80000008081820 */ /* 0x000fe20000400000 */
[----:B------:R-:W-:-:S05]  /*02d0*/  @P1 FMUL R4, R4, 0.25 ;  /* 0x3e80000004041820 */ /* 0x000fca0000400000 */
[----:B------:R-:W-:Y:S01]  /*02e0*/  @!P3 FMUL R8, R8, 16777216 ;  /* 0x4b8000000808b820 */ /* 0x000fe20000400000 */
[----:B------:R-:W-:-:S03]  /*02f0*/  @!P3 FMUL R4, R4, 16777216 ;  /* 0x4b8000000404b820 */ /* 0x000fc60000400000 */
[----:B------:R0:W1:Y:S02]  /*0300*/  MUFU.RCP R7, R8 ;  /* 0x0000000800077308 */ /* 0x0000640000001000 */
[----:B0-----:R-:W-:Y:S02]  /*0310*/  IMAD.MOV.U32 R8, RZ, RZ, RZ ;  /* 0x000000ffff087224 */ /* 0x001fe400078e00ff */
[----:B-1----:R-:W-:-:S04]  /*0320*/  FMUL R7, R7, R4 ;  /* 0x0000000407077220 */ /* 0x002fc80000400000 */
[----:B--2---:R-:W-:-:S04]  /*0330*/  FMUL R16, R7, R16 ;  /* 0x0000001007107220 */ /* 0x004fc80000400000 */
[----:B------:R-:W-:-:S04]  /*0340*/  @P2 FMUL R16, R16, 0.25 ;  /* 0x3e80000010102820 */ /* 0x000fc80000400000 */
[----:B------:R-:W-:-:S04]  /*0350*/  @!P4 FMUL R16, R16, 16777216 ;  /* 0x4b8000001010c820 */ /* 0x000fc80000400000 */
[----:B------:R-:W-:-:S05]  /*0360*/  FFMA R16, R6, R16, -R5 ;  /* 0x0000001006107223 */ /* 0x000fca0000000805 */
[C---:B------:R-:W-:Y:S02]  /*0370*/  FSETP.GT.AND P1, PT, R16.reuse, RZ, PT ;  /* 0x000000ff1000720b */ /* 0x040fe40003f24000 */
[C---:B------:R-:W-:Y:S01]  /*0380*/  FSETP.GEU.AND P2, PT, R16.reuse, RZ, PT ;  /* 0x000000ff1000720b */ /* 0x040fe20003f4e000 */
[----:B------:R-:W-:Y:S01]  /*0390*/  FADD R16, |R16|, 0.5 ;  /* 0x3f00000010107421 */ /* 0x000fe20000000200 */
[----:B------:R-:W-:-:S03]  /*03a0*/  SEL R2, RZ, 0x1, !P1 ;  /* 0x00000001ff027807 */ /* 0x000fc60004800000 */
[----:B------:R-:W-:Y:S06]  /*03b0*/  FRND.FTZ.FLOOR R7, R16 ;  /* 0x0000001000077307 */ /* 0x000fec0000215000 */
[----:B------:R-:W-:Y:S02]  /*03c0*/  @!P1 IADD3 R8, RZ, -0x1, RZ ;  /* 0xffffffffff089810 */ /* 0x000fe40007ffe0ff */
[----:B------:R-:W-:-:S06]  /*03d0*/  @P2 IMAD.MOV R8, RZ, RZ, R2 ;  /* 0x000000ffff082224 */ /* 0x000fcc00078e0202 */
[----:B------:R-:W0:Y:S02]  /*03e0*/  I2F.S16 R8, R8 ;  /* 0x0000000800087306 */ /* 0x000e240000101400 */
[----:B0-----:R-:W-:Y:S02]  /*03f0*/  FMUL R9, R8, R7 ;  /* 0x0000000708097220 */ /* 0x001fe40000400000 */
[----:B------:R-:W0:Y:S03]  /*0400*/  LDC.64 R6, c[0x0][0x210] ;  /* 0x00008400ff067b82 */ /* 0x000e260000000a00 */
[C---:B------:R-:W-:Y:S02]  /*0410*/  FSETP.GT.AND P1, PT, R9.reuse, R10, PT ;  /* 0x0000000a0900720b */ /* 0x040fe40003f24000 */
[----:B------:R-:W-:-:S11]  /*0420*/  FSETP.NAN.AND P2, PT, R9, R9, PT ;  /* 0x000000090900720b */ /* 0x000fd60003f48000 */
[----:B------:R-:W-:-:S04]  /*0430*/  @!P1 FSEL R9, R9, R10, P2 ;  /* 0x0000000a09099208 */ /* 0x000fc80001000000 */
[C---:B----4-:R-:W-:Y:S02]  /*0440*/  FSETP.GEU.AND P2, PT, R9.reuse, R14, PT ;  /* 0x0000000e0900720b */ /* 0x050fe40003f4e000 */
[----:B------:R-:W-:-:S11]  /*0450*/  FSETP.NAN.AND P1, PT, R9, R9, PT ;  /* 0x000000090900720b */ /* 0x000fd60003f28000 */
[----:B------:R-:W-:-:S05]  /*0460*/  @P2 FSEL R9, R9, R14, P1 ;  /* 0x0000000e09092208 */ /* 0x000fca0000800000 */
[----:B------:R-:W-:Y:S01]  /*0470*/  FADD R2, R9, R5 ;  /* 0x0000000509027221 */ /* 0x000fe20000000000 */
[----:B0-----:R-:W-:-:S04]  /*0480*/  IMAD.WIDE R4, R0, 0x4, R6 ;  /* 0x0000000400047825 */ /* 0x001fc800078e0206 */
[----:B------:R-:W-:Y:S01]  /*0490*/  FMUL R3, R2, R3 ;  /* 0x0000000302037220 */ /* 0x000fe20000400000 */
[----:B------:R-:W-:Y:S06]  /*04a0*/  @P0 EXIT ;  /* 0x000000000000094d */ /* 0x000fec0003800000 */
[----:B------:R-:W-:Y:S01]  /*04b0*/  STG.E desc[UR4][R4.64], R3 ;  /* 0x0000000304007986 */ /* 0x000fe2000c101904 */
[----:B------:R-:W-:Y:S05]  /*04c0*/  EXIT ;  /* 0x000000000000794d */ /* 0x000fea0003800000 */
.L_x_0:
[----:B------:R-:W-:-:S00]  /*04d0*/  BRA `(.L_x_0) ;  /* 0xfffffffc00fc7947 */ /* 0x000fc0000383ffff */
[----:B------:R-:W-:-:S00]  /*04e0*/  NOP ;  /* 0x0000000000007918 */ /* 0x000fc00000000000 */
        /* <DEDUP_REMOVED lines=9> */
.L_x_1:


//--------------------- .nv.global.init           --------------------------
	.section	.nv.global.init,"aw",@progbits
.nv.global.init:
	.type		_$_str,@object
	.size		_$_str,(_$_str_$_2 - _$_str)
_$_str:
        /*0000*/ 	.byte	0x5f, 0x5f, 0x43, 0x55, 0x44, 0x41, 0x5f, 0x46, 0x54, 0x5a, 0x00
	.type		_$_str_$_2,@object
	.size		_$_str_$_2,(.L_1 - _$_str_$_2)
_$_str_$_2:
        /*000b*/ 	.byte	0x5f, 0x5f, 0x43, 0x55, 0x44, 0x41, 0x5f, 0x50, 0x52, 0x45, 0x43, 0x5f, 0x53, 0x51, 0x52, 0x54
        /*001b*/ 	.byte	0x00
.L_1:


//--------------------- .nv.constant0.triton_poi_fused_abs_add_clamp_div_floor_mul_sign_sub_1 --------------------------
	.section	.nv.constant0.triton_poi_fused_abs_add_clamp_div_floor_mul_sign_sub_1,"a",@progbits
	.sectionflags	@""
	.align	4
.nv.constant0.triton_poi_fused_abs_add_clamp_div_floor_mul_sign_sub_1:
	.zero		596
